//
// Generated by NVIDIA NVVM Compiler
//
// Compiler Build ID: CL-36424714
// Cuda compilation tools, release 13.0, V13.0.88
// Based on NVVM 20.0.0
//

.version 9.0
.target sm_100
.address_size 64

	// .globl	rgb2hsv
// _ZZ7rgb2hsvE4smem has been demoted
// _ZZ7rgb2hsvE10hsv_result has been demoted

.visible .entry rgb2hsv(
	.param .u64 .ptr .align 1 rgb2hsv_param_0,
	.param .u64 .ptr .align 1 rgb2hsv_param_1,
	.param .u32 rgb2hsv_param_2,
	.param .u32 rgb2hsv_param_3
)
{
	.reg .pred 	%p<11>;
	.reg .b16 	%rs<9>;
	.reg .b32 	%r<52>;
	.reg .b32 	%f<30>;
	.reg .b64 	%rd<9>;
	// demoted variable
	.shared .align 4 .b8 _ZZ7rgb2hsvE4smem[2304];
	// demoted variable
	.shared .align 1 .b8 _ZZ7rgb2hsvE10hsv_result[576];
	ld.param.u64 	%rd3, [rgb2hsv_param_0];
	ld.param.u64 	%rd4, [rgb2hsv_param_1];
	ld.param.u32 	%r20, [rgb2hsv_param_2];
	ld.param.u32 	%r21, [rgb2hsv_param_3];
	mov.u32 	%r1, %ntid.y;
	mov.u32 	%r22, %ctaid.y;
	mov.u32 	%r2, %tid.y;
	mad.lo.s32 	%r50, %r1, %r22, %r2;
	mov.u32 	%r4, %ntid.x;
	mov.u32 	%r23, %ctaid.x;
	mul.lo.s32 	%r5, %r4, %r23;
	setp.ge.s32 	%p1, %r50, %r20;
	@%p1 bra 	$L__BB0_12;
	mov.u32 	%r6, %tid.x;
	add.s32 	%r7, %r5, %r6;
	mad.lo.s32 	%r24, %r2, 24, %r6;
	shl.b32 	%r25, %r24, 4;
	mov.u32 	%r26, _ZZ7rgb2hsvE4smem;
	add.s32 	%r8, %r26, %r25;
	mad.lo.s32 	%r27, %r2, 384, %r26;
	mad.lo.s32 	%r9, %r6, 12, %r27;
	shl.b32 	%r28, %r2, 3;
	add.s32 	%r29, %r24, %r28;
	mov.u32 	%r30, _ZZ7rgb2hsvE10hsv_result;
	mad.lo.s32 	%r10, %r29, 3, %r30;
	shl.b32 	%r31, %r24, 2;
	add.s32 	%r11, %r30, %r31;
	mov.u32 	%r32, %nctaid.x;
	mul.lo.s32 	%r12, %r4, %r32;
	mov.u32 	%r33, %nctaid.y;
	mul.lo.s32 	%r13, %r1, %r33;
	cvta.to.global.u64 	%rd1, %rd3;
	cvta.to.global.u64 	%rd2, %rd4;
$L__BB0_2:
	setp.ge.u32 	%p2, %r7, %r21;
	@%p2 bra 	$L__BB0_11;
	mul.lo.s32 	%r15, %r50, %r21;
	mov.u32 	%r51, %r5;
$L__BB0_4:
	setp.gt.u32 	%p3, %r6, 23;
	add.s32 	%r34, %r51, %r15;
	mul.lo.s32 	%r35, %r34, 3;
	shr.s32 	%r36, %r35, 31;
	shr.u32 	%r37, %r36, 30;
	add.s32 	%r38, %r35, %r37;
	shr.s32 	%r39, %r38, 2;
	add.s32 	%r17, %r39, %r6;
	@%p3 bra 	$L__BB0_6;
	mul.wide.s32 	%rd5, %r17, 4;
	add.s64 	%rd6, %rd1, %rd5;
	ld.global.u32 	%r40, [%rd6];
	bfe.u32 	%r41, %r40, 0, 8;
	cvt.u16.u32 	%rs1, %r41;
	and.b16  	%rs2, %rs1, 255;
	bfe.u32 	%r42, %r40, 8, 8;
	cvt.u16.u32 	%rs3, %r42;
	and.b16  	%rs4, %rs3, 255;
	bfe.u32 	%r43, %r40, 16, 8;
	cvt.u16.u32 	%rs5, %r43;
	and.b16  	%rs6, %rs5, 255;
	bfe.u32 	%r44, %r40, 24, 8;
	cvt.u16.u32 	%rs7, %r44;
	and.b16  	%rs8, %rs7, 255;
	cvt.rn.f32.u16 	%f8, %rs2;
	cvt.rn.f32.u16 	%f9, %rs4;
	cvt.rn.f32.u16 	%f10, %rs6;
	cvt.rn.f32.u16 	%f11, %rs8;
	st.shared.v4.f32 	[%r8], {%f8, %f9, %f10, %f11};
$L__BB0_6:
	bar.sync 	0;
	ld.shared.f32 	%f1, [%r9];
	ld.shared.f32 	%f2, [%r9+4];
	ld.shared.f32 	%f3, [%r9+8];
	max.f32 	%f13, %f2, %f3;
	max.f32 	%f4, %f1, %f13;
	min.f32 	%f14, %f2, %f3;
	min.f32 	%f15, %f1, %f14;
	sub.f32 	%f5, %f4, %f15;
	setp.eq.f32 	%p4, %f4, 0f00000000;
	mov.f32 	%f29, 0f00000000;
	@%p4 bra 	$L__BB0_8;
	mul.f32 	%f16, %f5, 0f437F0000;
	div.rn.f32 	%f29, %f16, %f4;
$L__BB0_8:
	setp.gt.u32 	%p5, %r6, 23;
	mov.f32 	%f17, 0f42700000;
	div.rn.f32 	%f18, %f17, %f5;
	sub.f32 	%f19, %f2, %f3;
	mul.f32 	%f20, %f19, %f18;
	setp.eq.f32 	%p6, %f4, %f2;
	sub.f32 	%f21, %f3, %f1;
	fma.rn.f32 	%f22, %f21, %f18, 0f42F00000;
	selp.f32 	%f23, %f22, %f20, %p6;
	setp.eq.f32 	%p7, %f4, %f3;
	sub.f32 	%f24, %f1, %f3;
	fma.rn.f32 	%f25, %f24, %f18, 0f43700000;
	selp.f32 	%f26, %f25, %f23, %p7;
	setp.lt.f32 	%p8, %f26, 0f00000000;
	add.f32 	%f27, %f26, 0f43B40000;
	selp.f32 	%f28, %f27, %f26, %p8;
	cvt.rzi.u32.f32 	%r45, %f28;
	cvt.rzi.u32.f32 	%r46, %f29;
	cvt.rzi.u32.f32 	%r47, %f4;
	st.shared.u8 	[%r10], %r45;
	st.shared.u8 	[%r10+1], %r46;
	st.shared.u8 	[%r10+2], %r47;
	bar.sync 	0;
	@%p5 bra 	$L__BB0_10;
	ld.shared.u32 	%r48, [%r11];
	mul.wide.s32 	%rd7, %r17, 4;
	add.s64 	%rd8, %rd2, %rd7;
	st.global.u32 	[%rd8], %r48;
$L__BB0_10:
	add.s32 	%r51, %r51, %r12;
	add.s32 	%r49, %r51, %r6;
	setp.lt.u32 	%p9, %r49, %r21;
	@%p9 bra 	$L__BB0_4;
$L__BB0_11:
	add.s32 	%r50, %r50, %r13;
	setp.lt.s32 	%p10, %r50, %r20;
	@%p10 bra 	$L__BB0_2;
$L__BB0_12:
	ret;

}
	// .globl	rgb2hsv_
.visible .entry rgb2hsv_(
	.param .u64 .ptr .align 1 rgb2hsv__param_0,
	.param .u64 .ptr .align 1 rgb2hsv__param_1,
	.param .u32 rgb2hsv__param_2,
	.param .u32 rgb2hsv__param_3
)
{
	.reg .pred 	%p<9>;
	.reg .b16 	%rs<4>;
	.reg .b32 	%r<26>;
	.reg .b32 	%f<26>;
	.reg .b64 	%rd<9>;

	ld.param.u64 	%rd3, [rgb2hsv__param_0];
	ld.param.u64 	%rd4, [rgb2hsv__param_1];
	ld.param.u32 	%r13, [rgb2hsv__param_2];
	ld.param.u32 	%r14, [rgb2hsv__param_3];
	mov.u32 	%r1, %ntid.y;
	mov.u32 	%r15, %ctaid.y;
	mov.u32 	%r16, %tid.y;
	mad.lo.s32 	%r24, %r1, %r15, %r16;
	mov.u32 	%r3, %ntid.x;
	mov.u32 	%r17, %ctaid.x;
	mov.u32 	%r18, %tid.x;
	mad.lo.s32 	%r4, %r3, %r17, %r18;
	setp.ge.s32 	%p1, %r24, %r13;
	@%p1 bra 	$L__BB1_8;
	mov.u32 	%r19, %nctaid.x;
	mul.lo.s32 	%r5, %r3, %r19;
	mov.u32 	%r20, %nctaid.y;
	mul.lo.s32 	%r6, %r1, %r20;
	cvta.to.global.u64 	%rd1, %rd3;
	cvta.to.global.u64 	%rd2, %rd4;
$L__BB1_2:
	setp.ge.s32 	%p2, %r4, %r14;
	@%p2 bra 	$L__BB1_7;
	mul.lo.s32 	%r8, %r24, %r14;
	mov.u32 	%r25, %r4;
$L__BB1_4:
	add.s32 	%r10, %r25, %r8;
	mul.wide.s32 	%rd5, %r10, 3;
	add.s64 	%rd6, %rd1, %rd5;
	ld.global.u8 	%rs1, [%rd6];
	ld.global.u8 	%rs2, [%rd6+1];
	ld.global.u8 	%rs3, [%rd6+2];
	cvt.rn.f32.u16 	%f1, %rs1;
	cvt.rn.f32.u16 	%f2, %rs2;
	cvt.rn.f32.u16 	%f3, %rs3;
	max.f32 	%f9, %f2, %f3;
	max.f32 	%f4, %f1, %f9;
	min.f32 	%f10, %f2, %f3;
	min.f32 	%f11, %f1, %f10;
	sub.f32 	%f5, %f4, %f11;
	setp.eq.f32 	%p3, %f4, 0f00000000;
	mov.f32 	%f25, 0f00000000;
	@%p3 bra 	$L__BB1_6;
	mul.f32 	%f12, %f5, 0f437F0000;
	div.rn.f32 	%f25, %f12, %f4;
$L__BB1_6:
	mov.f32 	%f13, 0f42700000;
	div.rn.f32 	%f14, %f13, %f5;
	sub.f32 	%f15, %f2, %f3;
	mul.f32 	%f16, %f15, %f14;
	setp.eq.f32 	%p4, %f4, %f2;
	sub.f32 	%f17, %f3, %f1;
	fma.rn.f32 	%f18, %f17, %f14, 0f42F00000;
	selp.f32 	%f19, %f18, %f16, %p4;
	setp.eq.f32 	%p5, %f4, %f3;
	sub.f32 	%f20, %f1, %f3;
	fma.rn.f32 	%f21, %f20, %f14, 0f43700000;
	selp.f32 	%f22, %f21, %f19, %p5;
	setp.lt.f32 	%p6, %f22, 0f00000000;
	add.f32 	%f23, %f22, 0f43B40000;
	selp.f32 	%f24, %f23, %f22, %p6;
	cvt.rzi.u32.f32 	%r21, %f24;
	cvt.rzi.u32.f32 	%r22, %f25;
	cvt.rzi.u32.f32 	%r23, %f4;
	add.s64 	%rd8, %rd2, %rd5;
	st.global.u8 	[%rd8], %r21;
	st.global.u8 	[%rd8+1], %r22;
	st.global.u8 	[%rd8+2], %r23;
	add.s32 	%r25, %r25, %r5;
	setp.lt.s32 	%p7, %r25, %r14;
	@%p7 bra 	$L__BB1_4;
$L__BB1_7:
	add.s32 	%r24, %r24, %r6;
	setp.lt.s32 	%p8, %r24, %r13;
	@%p8 bra 	$L__BB1_2;
$L__BB1_8:
	ret;

}


// ===== COMPILED SASS (sm_100) =====

	.target	sm_100

	.elftype	@"ET_EXEC"


//--------------------- .note.nv.tkinfo           --------------------------
	.section	.note.nv.tkinfo,"",@"SHT_NOTE"
	.sectionflags	@"SHF_NOTE_NV_TKINFO"
	.tkinfo
        /*0018*/ 	.word	0x00000002
        /*0030*/ 	.string	""
        /*0030*/ 	.string	"ptxas"
        /*0030*/ 	.string	"Cuda compilation tools, release 13.0, V13.0.88"
        /*0030*/ 	.string	"Build cuda_13.0.r13.0/compiler.36424714_0"
        /*0030*/ 	.string	"-arch sm_100 -m 64 "



//--------------------- .note.nv.cuinfo           --------------------------
	.section	.note.nv.cuinfo,"",@"SHT_NOTE"
	.sectionflags	@"SHF_NOTE_NV_CUINFO"
        /*0018*/ 	.short	0x0002
        /*001a*/ 	.short	0x0064
        /*001c*/ 	.short	0x0082
	.zero		2


//--------------------- .nv.info                  --------------------------
	.section	.nv.info,"",@"SHT_CUDA_INFO"
	.align	4


	//----- nvinfo : EIATTR_REGCOUNT
	.align		4
        /*0000*/ 	.byte	0x04, 0x2f
        /*0002*/ 	.short	(.L_1 - .L_0)
	.align		4
.L_0:
        /*0004*/ 	.word	index@(rgb2hsv)
        /*0008*/ 	.word	0x0000001e


	//----- nvinfo : EIATTR_FRAME_SIZE
	.align		4
.L_1:
        /*000c*/ 	.byte	0x04, 0x11
        /*000e*/ 	.short	(.L_3 - .L_2)
	.align		4
.L_2:
        /*0010*/ 	.word	index@($__internal_1_$__cuda_sm3x_div_rn_noftz_f32_slowpath)
        /*0014*/ 	.word	0x00000000


	//----- nvinfo : EIATTR_FRAME_SIZE
	.align		4
.L_3:
        /*0018*/ 	.byte	0x04, 0x11
        /*001a*/ 	.short	(.L_5 - .L_4)
	.align		4
.L_4:
        /*001c*/ 	.word	index@(rgb2hsv)
        /*0020*/ 	.word	0x00000000


	//----- nvinfo : EIATTR_REGCOUNT
	.align		4
.L_5:
        /*0024*/ 	.byte	0x04, 0x2f
        /*0026*/ 	.short	(.L_7 - .L_6)
	.align		4
.L_6:
        /*0028*/ 	.word	index@(rgb2hsv_)
        /*002c*/ 	.word	0x0000001b


	//----- nvinfo : EIATTR_FRAME_SIZE
	.align		4
.L_7:
        /*0030*/ 	.byte	0x04, 0x11
        /*0032*/ 	.short	(.L_9 - .L_8)
	.align		4
.L_8:
        /*0034*/ 	.word	index@($__internal_0_$__cuda_sm3x_div_rn_noftz_f32_slowpath)
        /*0038*/ 	.word	0x00000000


	//----- nvinfo : EIATTR_FRAME_SIZE
	.align		4
.L_9:
        /*003c*/ 	.byte	0x04, 0x11
        /*003e*/ 	.short	(.L_11 - .L_10)
	.align		4
.L_10:
        /*0040*/ 	.word	index@(rgb2hsv_)
        /*0044*/ 	.word	0x00000000


	//----- nvinfo : EIATTR_MIN_STACK_SIZE
	.align		4
.L_11:
        /*0048*/ 	.byte	0x04, 0x12
        /*004a*/ 	.short	(.L_13 - .L_12)
	.align		4
.L_12:
        /*004c*/ 	.word	index@(rgb2hsv_)
        /*0050*/ 	.word	0x00000000


	//----- nvinfo : EIATTR_MIN_STACK_SIZE
	.align		4
.L_13:
        /*0054*/ 	.byte	0x04, 0x12
        /*0056*/ 	.short	(.L_15 - .L_14)
	.align		4
.L_14:
        /*0058*/ 	.word	index@(rgb2hsv)
        /*005c*/ 	.word	0x00000000
.L_15:


//--------------------- .nv.compat                --------------------------
	.section	.nv.compat,"",@"SHT_CUDA_COMPAT_INFO"
	.align	4
        /*0000*/ 	.byte	0x02, 0x09, 0x00, 0x00, 0x02, 0x02, 0x01, 0x00, 0x02, 0x05, 0x05, 0x00, 0x03, 0x07, 0x01, 0x01
        /*0010*/ 	.byte	0x02, 0x03, 0x00, 0x00, 0x02, 0x06, 0x01, 0x00, 0x04, 0x0b, 0x08, 0x00, 0x01, 0x00, 0x00, 0x00
        /*0020*/ 	.byte	0x00, 0x00, 0x00, 0x00


//--------------------- .nv.info.rgb2hsv_         --------------------------
	.section	.nv.info.rgb2hsv_,"",@"SHT_CUDA_INFO"
	.sectionflags	@""
	.align	4


	//----- nvinfo : EIATTR_CUDA_API_VERSION
	.align		4
        /*0000*/ 	.byte	0x04, 0x37
        /*0002*/ 	.short	(.L_17 - .L_16)
.L_16:
        /*0004*/ 	.word	0x00000082


	//----- nvinfo : EIATTR_KPARAM_INFO
	.align		4
.L_17:
        /*0008*/ 	.byte	0x04, 0x17
        /*000a*/ 	.short	(.L_19 - .L_18)
.L_18:
        /*000c*/ 	.word	0x00000000
        /*0010*/ 	.short	0x0003
        /*0012*/ 	.short	0x0014
        /*0014*/ 	.byte	0x00, 0xf0, 0x11, 0x00


	//----- nvinfo : EIATTR_KPARAM_INFO
	.align		4
.L_19:
        /*0018*/ 	.byte	0x04, 0x17
        /*001a*/ 	.short	(.L_21 - .L_20)
.L_20:
        /*001c*/ 	.word	0x00000000
        /*0020*/ 	.short	0x0002
        /*0022*/ 	.short	0x0010
        /*0024*/ 	.byte	0x00, 0xf0, 0x11, 0x00


	//----- nvinfo : EIATTR_KPARAM_INFO
	.align		4
.L_21:
        /*0028*/ 	.byte	0x04, 0x17
        /*002a*/ 	.short	(.L_23 - .L_22)
.L_22:
        /*002c*/ 	.word	0x00000000
        /*0030*/ 	.short	0x0001
        /*0032*/ 	.short	0x0008
        /*0034*/ 	.byte	0x00, 0xf5, 0x21, 0x00


	//----- nvinfo : EIATTR_KPARAM_INFO
	.align		4
.L_23:
        /*0038*/ 	.byte	0x04, 0x17
        /*003a*/ 	.short	(.L_25 - .L_24)
.L_24:
        /*003c*/ 	.word	0x00000000
        /*0040*/ 	.short	0x0000
        /*0042*/ 	.short	0x0000
        /*0044*/ 	.byte	0x00, 0xf5, 0x21, 0x00


	//----- nvinfo : EIATTR_SPARSE_MMA_MASK
	.align		4
.L_25:
        /*0048*/ 	.byte	0x03, 0x50
        /*004a*/ 	.short	0x0000


	//----- nvinfo : EIATTR_MAXREG_COUNT
	.align		4
        /*004c*/ 	.byte	0x03, 0x1b
        /*004e*/ 	.short	0x00ff


	//----- nvinfo : EIATTR_MERCURY_ISA_VERSION
	.align		4
        /*0050*/ 	.byte	0x03, 0x5f
        /*0052*/ 	.short	0x0101


	//----- nvinfo : EIATTR_VRC_CTA_INIT_COUNT
	.align		4
        /*0054*/ 	.byte	0x02, 0x4a
	.zero		1
	.zero		1


	//----- nvinfo : EIATTR_EXIT_INSTR_OFFSETS
	.align		4
        /*0058*/ 	.byte	0x04, 0x1c
        /*005a*/ 	.short	(.L_27 - .L_26)


	//   ....[0]....
.L_26:
        /*005c*/ 	.word	0x000000b0


	//   ....[1]....
        /*0060*/ 	.word	0x00000610


	//----- nvinfo : EIATTR_CRS_STACK_SIZE
	.align		4
.L_27:
        /*0064*/ 	.byte	0x04, 0x1e
        /*0066*/ 	.short	(.L_29 - .L_28)
.L_28:
        /*0068*/ 	.word	0x00000000


	//----- nvinfo : EIATTR_CBANK_PARAM_SIZE
	.align		4
.L_29:
        /*006c*/ 	.byte	0x03, 0x19
        /*006e*/ 	.short	0x0018


	//----- nvinfo : EIATTR_PARAM_CBANK
	.align		4
        /*0070*/ 	.byte	0x04, 0x0a
        /*0072*/ 	.short	(.L_31 - .L_30)
	.align		4
.L_30:
        /*0074*/ 	.word	index@(.nv.constant0.rgb2hsv_)
        /*0078*/ 	.short	0x0380
        /*007a*/ 	.short	0x0018


	//----- nvinfo : EIATTR_SW_WAR
	.align		4
.L_31:
        /*007c*/ 	.byte	0x04, 0x36
        /*007e*/ 	.short	(.L_33 - .L_32)
.L_32:
        /*0080*/ 	.word	0x00000008
.L_33:


//--------------------- .nv.info.rgb2hsv          --------------------------
	.section	.nv.info.rgb2hsv,"",@"SHT_CUDA_INFO"
	.sectionflags	@""
	.align	4


	//----- nvinfo : EIATTR_CUDA_API_VERSION
	.align		4
        /*0000*/ 	.byte	0x04, 0x37
        /*0002*/ 	.short	(.L_35 - .L_34)
.L_34:
        /*0004*/ 	.word	0x00000082


	//----- nvinfo : EIATTR_KPARAM_INFO
	.align		4
.L_35:
        /*0008*/ 	.byte	0x04, 0x17
        /*000a*/ 	.short	(.L_37 - .L_36)
.L_36:
        /*000c*/ 	.word	0x00000000
        /*0010*/ 	.short	0x0003
        /*0012*/ 	.short	0x0014
        /*0014*/ 	.byte	0x00, 0xf0, 0x11, 0x00


	//----- nvinfo : EIATTR_KPARAM_INFO
	.align		4
.L_37:
        /*0018*/ 	.byte	0x04, 0x17
        /*001a*/ 	.short	(.L_39 - .L_38)
.L_38:
        /*001c*/ 	.word	0x00000000
        /*0020*/ 	.short	0x0002
        /*0022*/ 	.short	0x0010
        /*0024*/ 	.byte	0x00, 0xf0, 0x11, 0x00


	//----- nvinfo : EIATTR_KPARAM_INFO
	.align		4
.L_39:
        /*0028*/ 	.byte	0x04, 0x17
        /*002a*/ 	.short	(.L_41 - .L_40)
.L_40:
        /*002c*/ 	.word	0x00000000
        /*0030*/ 	.short	0x0001
        /*0032*/ 	.short	0x0008
        /*0034*/ 	.byte	0x00, 0xf5, 0x21, 0x00


	//----- nvinfo : EIATTR_KPARAM_INFO
	.align		4
.L_41:
        /*0038*/ 	.byte	0x04, 0x17
        /*003a*/ 	.short	(.L_43 - .L_42)
.L_42:
        /*003c*/ 	.word	0x00000000
        /*0040*/ 	.short	0x0000
        /*0042*/ 	.short	0x0000
        /*0044*/ 	.byte	0x00, 0xf5, 0x21, 0x00


	//----- nvinfo : EIATTR_SPARSE_MMA_MASK
	.align		4
.L_43:
        /*0048*/ 	.byte	0x03, 0x50
        /*004a*/ 	.short	0x0000


	//----- nvinfo : EIATTR_MAXREG_COUNT
	.align		4
        /*004c*/ 	.byte	0x03, 0x1b
        /*004e*/ 	.short	0x00ff


	//----- nvinfo : EIATTR_NUM_BARRIERS
	.align		4
        /*0050*/ 	.byte	0x02, 0x4c
        /*0052*/ 	.byte	0x01
	.zero		1


	//----- nvinfo : EIATTR_MERCURY_ISA_VERSION
	.align		4
        /*0054*/ 	.byte	0x03, 0x5f
        /*0056*/ 	.short	0x0101


	//----- nvinfo : EIATTR_VRC_CTA_INIT_COUNT
	.align		4
        /*0058*/ 	.byte	0x02, 0x4a
	.zero		1
	.zero		1


	//----- nvinfo : EIATTR_EXIT_INSTR_OFFSETS
	.align		4
        /*005c*/ 	.byte	0x04, 0x1c
        /*005e*/ 	.short	(.L_45 - .L_44)


	//   ....[0]....
.L_44:
        /*0060*/ 	.word	0x00000080


	//   ....[1]....
        /*0064*/ 	.word	0x00000800


	//----- nvinfo : EIATTR_CRS_STACK_SIZE
	.align		4
.L_45:
        /*0068*/ 	.byte	0x04, 0x1e
        /*006a*/ 	.short	(.L_47 - .L_46)
.L_46:
        /*006c*/ 	.word	0x00000000


	//----- nvinfo : EIATTR_CBANK_PARAM_SIZE
	.align		4
.L_47:
        /*0070*/ 	.byte	0x03, 0x19
        /*0072*/ 	.short	0x0018


	//----- nvinfo : EIATTR_PARAM_CBANK
	.align		4
        /*0074*/ 	.byte	0x04, 0x0a
        /*0076*/ 	.short	(.L_49 - .L_48)
	.align		4
.L_48:
        /*0078*/ 	.word	index@(.nv.constant0.rgb2hsv)
        /*007c*/ 	.short	0x0380
        /*007e*/ 	.short	0x0018


	//----- nvinfo : EIATTR_SW_WAR
	.align		4
.L_49:
        /*0080*/ 	.byte	0x04, 0x36
        /*0082*/ 	.short	(.L_51 - .L_50)
.L_50:
        /*0084*/ 	.word	0x00000008
.L_51:


//--------------------- .nv.callgraph             --------------------------
	.section	.nv.callgraph,"",@"SHT_CUDA_CALLGRAPH"
	.align	4
	.sectionentsize	8
	.align		4
        /*0000*/ 	.word	0x00000000
	.align		4
        /*0004*/ 	.word	0xffffffff
	.align		4
        /*0008*/ 	.word	0x00000000
	.align		4
        /*000c*/ 	.word	0xfffffffe
	.align		4
        /*0010*/ 	.word	0x00000000
	.align		4
        /*0014*/ 	.word	0xfffffffd
	.align		4
        /*0018*/ 	.word	0x00000000
	.align		4
        /*001c*/ 	.word	0xfffffffc


//--------------------- .text.rgb2hsv_            --------------------------
	.section	.text.rgb2hsv_,"ax",@progbits
	.align	128
        .global         rgb2hsv_
        .type           rgb2hsv_,@function
        .size           rgb2hsv_,(.L_x_42 - rgb2hsv_)
        .other          rgb2hsv_,@"STO_CUDA_ENTRY STV_DEFAULT"
rgb2hsv_:
.text.rgb2hsv_:
[----:B------:R-:W-:Y:S01]  /*0000*/  LDC R1, c[0x0][0x37c] ;  /* 0x0000df00ff017b82 */ /* 0x000fe20000000800 */
[----:B------:R-:W0:Y:S01]  /*0010*/  S2R R8, SR_CTAID.Y ;  /* 0x0000000000087919 */ /* 0x000e220000002600 */
[----:B------:R-:W0:Y:S01]  /*0020*/  LDCU UR5, c[0x0][0x364] ;  /* 0x00006c80ff0577ac */ /* 0x000e220008000800 */
[----:B------:R-:W0:Y:S01]  /*0030*/  S2R R3, SR_TID.Y ;  /* 0x0000000000037919 */ /* 0x000e220000002200 */
[----:B------:R-:W1:Y:S01]  /*0040*/  LDCU UR6, c[0x0][0x390] ;  /* 0x00007200ff0677ac */ /* 0x000e620008000800 */
[----:B------:R-:W2:Y:S01]  /*0050*/  S2R R2, SR_CTAID.X ;  /* 0x0000000000027919 */ /* 0x000ea20000002500 */
[----:B------:R-:W2:Y:S01]  /*0060*/  LDCU UR4, c[0x0][0x360] ;  /* 0x00006c00ff0477ac */ /* 0x000ea20008000800 */
[----:B------:R-:W2:Y:S01]  /*0070*/  S2R R5, SR_TID.X ;  /* 0x0000000000057919 */ /* 0x000ea20000002100 */
[----:B0-----:R-:W-:-:S05]  /*0080*/  IMAD R8, R8, UR5, R3 ;  /* 0x0000000508087c24 */ /* 0x001fca000f8e0203 */
[----:B-1----:R-:W-:Y:S01]  /*0090*/  ISETP.GE.AND P0, PT, R8, UR6, PT ;  /* 0x0000000608007c0c */ /* 0x002fe2000bf06270 */
[----:B--2---:R-:W-:-:S12]  /*00a0*/  IMAD R2, R2, UR4, R5 ;  /* 0x0000000402027c24 */ /* 0x004fd8000f8e0205 */
[----:B------:R-:W-:Y:S05]  /*00b0*/  @P0 EXIT ;  /* 0x000000000000094d */ /* 0x000fea0003800000 */
[----:B------:R-:W0:Y:S01]  /*00c0*/  LDCU UR6, c[0x0][0x370] ;  /* 0x00006e00ff0677ac */ /* 0x000e220008000800 */
[----:B------:R-:W1:Y:S01]  /*00d0*/  LDCU UR7, c[0x0][0x374] ;  /* 0x00006e80ff0777ac */ /* 0x000e620008000800 */
[----:B------:R-:W2:Y:S01]  /*00e0*/  LDCU.64 UR8, c[0x0][0x358] ;  /* 0x00006b00ff0877ac */ /* 0x000ea20008000a00 */
[----:B------:R-:W3:Y:S01]  /*00f0*/  LDCU UR10, c[0x0][0x394] ;  /* 0x00007280ff0a77ac */ /* 0x000ee20008000800 */
[----:B0-----:R-:W-:Y:S02]  /*0100*/  UIMAD UR4, UR4, UR6, URZ ;  /* 0x00000006040472a4 */ /* 0x001fe4000f8e02ff */
[----:B-12---:R-:W-:-:S12]  /*0110*/  UIMAD UR5, UR5, UR7, URZ ;  /* 0x00000007050572a4 */ /* 0x006fd8000f8e02ff */
.L_x_8:
[----:B------:R-:W0:Y:S01]  /*0120*/  LDCU UR6, c[0x0][0x394] ;  /* 0x00007280ff0677ac */ /* 0x000e220008000800 */
[----:B------:R-:W-:Y:S01]  /*0130*/  BSSY.RECONVERGENT B0, `(.L_x_0) ;  /* 0x0000049000007945 */ /* 0x000fe20003800200 */
[----:B0-----:R-:W-:-:S13]  /*0140*/  ISETP.GE.AND P0, PT, R2, UR6, PT ;  /* 0x0000000602007c0c */ /* 0x001fda000bf06270 */
[----:B--2---:R-:W-:Y:S05]  /*0150*/  @P0 BRA `(.L_x_1) ;  /* 0x0000000400180947 */ /* 0x004fea0003800000 */
[----:B------:R-:W0:Y:S01]  /*0160*/  LDC.64 R6, c[0x0][0x380] ;  /* 0x0000e000ff067b82 */ /* 0x000e220000000a00 */
[----:B------:R-:W-:-:S07]  /*0170*/  IMAD.MOV.U32 R9, RZ, RZ, R2 ;  /* 0x000000ffff097224 */ /* 0x000fce00078e0002 */
[----:B------:R-:W1:Y:S02]  /*0180*/  LDC.64 R4, c[0x0][0x388] ;  /* 0x0000e200ff047b82 */ /* 0x000e640000000a00 */
.L_x_7:
[----:B--23--:R-:W-:-:S04]  /*0190*/  IMAD R11, R8, UR10, R9 ;  /* 0x0000000a080b7c24 */ /* 0x00cfc8000f8e0209 */
[----:B0-----:R-:W-:-:S05]  /*01a0*/  IMAD.WIDE R18, R11, 0x3, R6 ;  /* 0x000000030b127825 */ /* 0x001fca00078e0206 */
[----:B------:R-:W2:Y:S04]  /*01b0*/  LDG.E.U8 R10, desc[UR8][R18.64] ;  /* 0x00000008120a7981 */ /* 0x000ea8000c1e1100 */
[----:B------:R-:W3:Y:S04]  /*01c0*/  LDG.E.U8 R13, desc[UR8][R18.64+0x1] ;  /* 0x00000108120d7981 */ /* 0x000ee8000c1e1100 */
[----:B------:R-:W4:Y:S01]  /*01d0*/  LDG.E.U8 R15, desc[UR8][R18.64+0x2] ;  /* 0x00000208120f7981 */ /* 0x000f22000c1e1100 */
[----:B------:R-:W-:Y:S01]  /*01e0*/  BSSY.RECONVERGENT B1, `(.L_x_2) ;  /* 0x0000019000017945 */ /* 0x000fe20003800200 */
[----:B------:R-:W-:Y:S01]  /*01f0*/  IMAD.MOV.U32 R14, RZ, RZ, RZ ;  /* 0x000000ffff0e7224 */ /* 0x000fe200078e00ff */
[----:B--2---:R-:W-:-:S02]  /*0200*/  I2FP.F32.U32 R10, R10 ;  /* 0x0000000a000a7245 */ /* 0x004fc40000201000 */
[----:B---3--:R-:W-:Y:S02]  /*0210*/  I2FP.F32.U32 R13, R13 ;  /* 0x0000000d000d7245 */ /* 0x008fe40000201000 */
[----:B----4-:R-:W-:-:S04]  /*0220*/  I2FP.F32.U32 R15, R15 ;  /* 0x0000000f000f7245 */ /* 0x010fc80000201000 */
[CCC-:B------:R-:W-:Y:S02]  /*0230*/  FMNMX3 R17, R13.reuse, R15.reuse, R10.reuse, !PT ;  /* 0x0000000f0d117276 */ /* 0x1c0fe4000780000a */
[----:B------:R-:W-:Y:S02]  /*0240*/  FMNMX3 R12, R13, R15, R10, PT ;  /* 0x0000000f0d0c7276 */ /* 0x000fe4000380000a */
[----:B------:R-:W-:-:S03]  /*0250*/  FSETP.NEU.AND P0, PT, R17, RZ, PT ;  /* 0x000000ff1100720b */ /* 0x000fc60003f0d000 */
[----:B------:R-:W-:-:S10]  /*0260*/  FADD R12, R17, -R12 ;  /* 0x8000000c110c7221 */ /* 0x000fd40000000000 */
[----:B------:R-:W-:Y:S05]  /*0270*/  @!P0 BRA `(.L_x_3) ;  /* 0x00000000003c8947 */ /* 0x000fea0003800000 */
[----:B------:R-:W0:Y:S01]  /*0280*/  MUFU.RCP R14, R17 ;  /* 0x00000011000e7308 */ /* 0x000e220000001000 */
[----:B------:R-:W-:Y:S01]  /*0290*/  FMUL R0, R12, 255 ;  /* 0x437f00000c007820 */ /* 0x000fe20000400000 */
[----:B------:R-:W-:Y:S06]  /*02a0*/  BSSY.RECONVERGENT B2, `(.L_x_3) ;  /* 0x000000c000027945 */ /* 0x000fec0003800200 */
[----:B------:R-:W2:Y:S01]  /*02b0*/  FCHK P0, R0, R17 ;  /* 0x0000001100007302 */ /* 0x000ea20000000000 */
[----:B0-----:R-:W-:-:S04]  /*02c0*/  FFMA R3, -R17, R14, 1 ;  /* 0x3f80000011037423 */ /* 0x001fc8000000010e */
[----:B------:R-:W-:-:S04]  /*02d0*/  FFMA R3, R14, R3, R14 ;  /* 0x000000030e037223 */ /* 0x000fc8000000000e */
[----:B------:R-:W-:-:S04]  /*02e0*/  FFMA R14, R0, R3, RZ ;  /* 0x00000003000e7223 */ /* 0x000fc800000000ff */
[----:B------:R-:W-:-:S04]  /*02f0*/  FFMA R16, -R17, R14, R0 ;  /* 0x0000000e11107223 */ /* 0x000fc80000000100 */
[----:B------:R-:W-:Y:S01]  /*0300*/  FFMA R14, R3, R16, R14 ;  /* 0x00000010030e7223 */ /* 0x000fe2000000000e */
[----:B--2---:R-:W-:Y:S06]  /*0310*/  @!P0 BRA `(.L_x_4) ;  /* 0x0000000000108947 */ /* 0x004fec0003800000 */
[----:B------:R-:W-:Y:S01]  /*0320*/  IMAD.MOV.U32 R3, RZ, RZ, R17 ;  /* 0x000000ffff037224 */ /* 0x000fe200078e0011 */
[----:B------:R-:W-:-:S07]  /*0330*/  MOV R16, 0x350 ;  /* 0x0000035000107802 */ /* 0x000fce0000000f00 */
[----:B-1----:R-:W-:Y:S05]  /*0340*/  CALL.REL.NOINC `($__internal_0_$__cuda_sm3x_div_rn_noftz_f32_slowpath) ;  /* 0x0000000000b47944 */ /* 0x002fea0003c00000 */
[----:B------:R-:W-:-:S07]  /*0350*/  IMAD.MOV.U32 R14, RZ, RZ, R0 ;  /* 0x000000ffff0e7224 */ /* 0x000fce00078e0000 */
.L_x_4:
[----:B------:R-:W-:Y:S05]  /*0360*/  BSYNC.RECONVERGENT B2 ;  /* 0x0000000000027941 */ /* 0x000fea0003800200 */
.L_x_3:
[----:B------:R-:W-:Y:S05]  /*0370*/  BSYNC.RECONVERGENT B1 ;  /* 0x0000000000017941 */ /* 0x000fea0003800200 */
.L_x_2:
[----:B------:R-:W0:Y:S01]  /*0380*/  MUFU.RCP R3, R12 ;  /* 0x0000000c00037308 */ /* 0x000e220000001000 */
[----:B------:R-:W-:Y:S01]  /*0390*/  UMOV UR6, 0x42700000 ;  /* 0x4270000000067882 */ /* 0x000fe20000000000 */
[----:B------:R-:W-:Y:S01]  /*03a0*/  BSSY.RECONVERGENT B1, `(.L_x_5) ;  /* 0x000000d000017945 */ /* 0x000fe20003800200 */
[----:B------:R-:W-:-:S05]  /*03b0*/  IMAD.U32 R19, RZ, RZ, UR6 ;  /* 0x00000006ff137e24 */ /* 0x000fca000f8e00ff */
[----:B------:R-:W2:Y:S01]  /*03c0*/  FCHK P0, R19, R12 ;  /* 0x0000000c13007302 */ /* 0x000ea20000000000 */
[----:B0-----:R-:W-:-:S04]  /*03d0*/  FFMA R0, -R12, R3, 1 ;  /* 0x3f8000000c007423 */ /* 0x001fc80000000103 */
[----:B------:R-:W-:-:S04]  /*03e0*/  FFMA R0, R3, R0, R3 ;  /* 0x0000000003007223 */ /* 0x000fc80000000003 */
[----:B------:R-:W-:-:S04]  /*03f0*/  FFMA R3, R0, 60, RZ ;  /* 0x4270000000037823 */ /* 0x000fc800000000ff */
[----:B------:R-:W-:-:S04]  /*0400*/  FFMA R16, -R12, R3, 60 ;  /* 0x427000000c107423 */ /* 0x000fc80000000103 */
[----:B------:R-:W-:Y:S01]  /*0410*/  FFMA R0, R0, R16, R3 ;  /* 0x0000001000007223 */ /* 0x000fe20000000003 */
[----:B--2---:R-:W-:Y:S06]  /*0420*/  @!P0 BRA `(.L_x_6) ;  /* 0x0000000000108947 */ /* 0x004fec0003800000 */
[----:B------:R-:W-:Y:S01]  /*0430*/  IMAD.MOV.U32 R3, RZ, RZ, R12 ;  /* 0x000000ffff037224 */ /* 0x000fe200078e000c */
[----:B------:R-:W-:Y:S01]  /*0440*/  MOV R16, 0x470 ;  /* 0x0000047000107802 */ /* 0x000fe20000000f00 */
[----:B------:R-:W-:-:S07]  /*0450*/  IMAD.MOV.U32 R0, RZ, RZ, 0x42700000 ;  /* 0x42700000ff007424 */ /* 0x000fce00078e00ff */
[----:B-1----:R-:W-:Y:S05]  /*0460*/  CALL.REL.NOINC `($__internal_0_$__cuda_sm3x_div_rn_noftz_f32_slowpath) ;  /* 0x00000000006c7944 */ /* 0x002fea0003c00000 */
.L_x_6:
[----:B------:R-:W-:Y:S05]  /*0470*/  BSYNC.RECONVERGENT B1 ;  /* 0x0000000000017941 */ /* 0x000fea0003800200 */
.L_x_5:
[----:B------:R-:W-:Y:S01]  /*0480*/  FSETP.NEU.AND P0, PT, R17, R13, PT ;  /* 0x0000000d1100720b */ /* 0x000fe20003f0d000 */
[--C-:B------:R-:W-:Y:S01]  /*0490*/  FADD R13, R13, -R15.reuse ;  /* 0x8000000f0d0d7221 */ /* 0x100fe20000000000 */
[----:B------:R-:W-:Y:S01]  /*04a0*/  FSETP.NEU.AND P1, PT, R17, R15, PT ;  /* 0x0000000f1100720b */ /* 0x000fe20003f2d000 */
[C-C-:B------:R-:W-:Y:S01]  /*04b0*/  FADD R3, -R10.reuse, R15.reuse ;  /* 0x0000000f0a037221 */ /* 0x140fe20000000100 */
[----:B------:R-:W-:Y:S01]  /*04c0*/  FADD R15, R10, -R15 ;  /* 0x8000000f0a0f7221 */ /* 0x000fe20000000000 */
[----:B------:R-:W-:Y:S01]  /*04d0*/  FMUL R13, R13, R0 ;  /* 0x000000000d0d7220 */ /* 0x000fe20000400000 */
[----:B------:R-:W0:Y:S01]  /*04e0*/  F2I.U32.TRUNC.NTZ R17, R17 ;  /* 0x0000001100117305 */ /* 0x000e22000020f000 */
[----:B-1----:R-:W-:-:S04]  /*04f0*/  IMAD.WIDE R10, R11, 0x3, R4 ;  /* 0x000000030b0a7825 */ /* 0x002fc800078e0204 */
[----:B------:R-:W-:Y:S02]  /*0500*/  VIADD R9, R9, UR4 ;  /* 0x0000000409097c36 */ /* 0x000fe40008000000 */
[-C--:B------:R-:W-:Y:S02]  /*0510*/  @!P0 FFMA R13, R3, R0.reuse, 120 ;  /* 0x42f00000030d8423 */ /* 0x080fe40000000000 */
[----:B------:R-:W-:Y:S01]  /*0520*/  @!P1 FFMA R13, R15, R0, 240 ;  /* 0x437000000f0d9423 */ /* 0x000fe20000000000 */
[----:B------:R-:W1:Y:S04]  /*0530*/  F2I.U32.TRUNC.NTZ R3, R14 ;  /* 0x0000000e00037305 */ /* 0x000e68000020f000 */
[C---:B------:R-:W-:Y:S01]  /*0540*/  FSETP.GEU.AND P0, PT, R13.reuse, RZ, PT ;  /* 0x000000ff0d00720b */ /* 0x040fe20003f0e000 */
[----:B0-----:R2:W-:Y:S04]  /*0550*/  STG.E.U8 desc[UR8][R10.64+0x2], R17 ;  /* 0x000002110a007986 */ /* 0x0015e8000c101108 */
[----:B-1----:R2:W-:Y:S08]  /*0560*/  STG.E.U8 desc[UR8][R10.64+0x1], R3 ;  /* 0x000001030a007986 */ /* 0x0025f0000c101108 */
[----:B------:R-:W-:Y:S01]  /*0570*/  @!P0 FADD R13, R13, 360 ;  /* 0x43b400000d0d8421 */ /* 0x000fe20000000000 */
[----:B------:R-:W-:-:S05]  /*0580*/  ISETP.GE.AND P0, PT, R9, UR10, PT ;  /* 0x0000000a09007c0c */ /* 0x000fca000bf06270 */
[----:B------:R-:W0:Y:S02]  /*0590*/  F2I.U32.TRUNC.NTZ R13, R13 ;  /* 0x0000000d000d7305 */ /* 0x000e24000020f000 */
[----:B0-----:R2:W-:Y:S06]  /*05a0*/  STG.E.U8 desc[UR8][R10.64], R13 ;  /* 0x0000000d0a007986 */ /* 0x0015ec000c101108 */
[----:B------:R-:W-:Y:S05]  /*05b0*/  @!P0 BRA `(.L_x_7) ;  /* 0xfffffff800f48947 */ /* 0x000fea000383ffff */
.L_x_1:
[----:B---3--:R-:W-:Y:S05]  /*05c0*/  BSYNC.RECONVERGENT B0 ;  /* 0x0000000000007941 */ /* 0x008fea0003800200 */
.L_x_0:
[----:B------:R-:W0:Y:S01]  /*05d0*/  LDCU UR6, c[0x0][0x390] ;  /* 0x00007200ff0677ac */ /* 0x000e220008000800 */
[----:B------:R-:W-:-:S05]  /*05e0*/  VIADD R8, R8, UR5 ;  /* 0x0000000508087c36 */ /* 0x000fca0008000000 */
[----:B0-----:R-:W-:-:S13]  /*05f0*/  ISETP.GE.AND P0, PT, R8, UR6, PT ;  /* 0x0000000608007c0c */ /* 0x001fda000bf06270 */
[----:B------:R-:W-:Y:S05]  /*0600*/  @!P0 BRA `(.L_x_8) ;  /* 0xfffffff800c48947 */ /* 0x000fea000383ffff */
[----:B------:R-:W-:Y:S05]  /*0610*/  EXIT ;  /* 0x000000000000794d */ /* 0x000fea0003800000 */
        .weak           $__internal_0_$__cuda_sm3x_div_rn_noftz_f32_slowpath
        .type           $__internal_0_$__cuda_sm3x_div_rn_noftz_f32_slowpath,@function
        .size           $__internal_0_$__cuda_sm3x_div_rn_noftz_f32_slowpath,(.L_x_42 - $__internal_0_$__cuda_sm3x_div_rn_noftz_f32_slowpath)
$__internal_0_$__cuda_sm3x_div_rn_noftz_f32_slowpath:
[----:B------:R-:W-:Y:S01]  /*0620*/  SHF.R.U32.HI R18, RZ, 0x17, R3 ;  /* 0x00000017ff127819 */ /* 0x000fe20000011603 */
[----:B------:R-:W-:Y:S01]  /*0630*/  BSSY.RECONVERGENT B3, `(.L_x_9) ;  /* 0x0000062000037945 */ /* 0x000fe20003800200 */
[----:B------:R-:W-:Y:S02]  /*0640*/  SHF.R.U32.HI R19, RZ, 0x17, R0 ;  /* 0x00000017ff137819 */ /* 0x000fe40000011600 */
[----:B------:R-:W-:Y:S02]  /*0650*/  LOP3.LUT R18, R18, 0xff, RZ, 0xc0, !PT ;  /* 0x000000ff12127812 */ /* 0x000fe400078ec0ff */
[----:B------:R-:W-:-:S03]  /*0660*/  LOP3.LUT R23, R19, 0xff, RZ, 0xc0, !PT ;  /* 0x000000ff13177812 */ /* 0x000fc600078ec0ff */
[----:B------:R-:W-:Y:S02]  /*0670*/  VIADD R21, R18, 0xffffffff ;  /* 0xffffffff12157836 */ /* 0x000fe40000000000 */
[----:B------:R-:W-:-:S03]  /*0680*/  VIADD R20, R23, 0xffffffff ;  /* 0xffffffff17147836 */ /* 0x000fc60000000000 */
[----:B------:R-:W-:-:S04]  /*0690*/  ISETP.GT.U32.AND P0, PT, R21, 0xfd, PT ;  /* 0x000000fd1500780c */ /* 0x000fc80003f04070 */
[----:B------:R-:W-:-:S13]  /*06a0*/  ISETP.GT.U32.OR P0, PT, R20, 0xfd, P0 ;  /* 0x000000fd1400780c */ /* 0x000fda0000704470 */
[----:B------:R-:W-:Y:S01]  /*06b0*/  @!P0 IMAD.MOV.U32 R19, RZ, RZ, RZ ;  /* 0x000000ffff138224 */ /* 0x000fe200078e00ff */
[----:B------:R-:W-:Y:S06]  /*06c0*/  @!P0 BRA `(.L_x_10) ;  /* 0x00000000005c8947 */ /* 0x000fec0003800000 */
[----:B------:R-:W-:Y:S02]  /*06d0*/  FSETP.GTU.FTZ.AND P0, PT, |R0|, +INF , PT ;  /* 0x7f8000000000780b */ /* 0x000fe40003f1c200 */
[----:B------:R-:W-:-:S04]  /*06e0*/  FSETP.GTU.FTZ.AND P1, PT, |R3|, +INF , PT ;  /* 0x7f8000000300780b */ /* 0x000fc80003f3c200 */
[----:B------:R-:W-:-:S13]  /*06f0*/  PLOP3.LUT P0, PT, P0, P1, PT, 0xf8, 0x8f ;  /* 0x00000000008f781c */ /* 0x000fda0000703f70 */
[----:B------:R-:W-:Y:S05]  /*0700*/  @P0 BRA `(.L_x_11) ;  /* 0x00000004004c0947 */ /* 0x000fea0003800000 */
[----:B------:R-:W-:-:S13]  /*0710*/  LOP3.LUT P0, RZ, R3, 0x7fffffff, R0, 0xc8, !PT ;  /* 0x7fffffff03ff7812 */ /* 0x000fda000780c800 */
[----:B------:R-:W-:Y:S05]  /*0720*/  @!P0 BRA `(.L_x_12) ;  /* 0x00000004003c8947 */ /* 0x000fea0003800000 */
[C---:B------:R-:W-:Y:S02]  /*0730*/  FSETP.NEU.FTZ.AND P2, PT, |R0|.reuse, +INF , PT ;  /* 0x7f8000000000780b */ /* 0x040fe40003f5d200 */
[----:B------:R-:W-:Y:S02]  /*0740*/  FSETP.NEU.FTZ.AND P1, PT, |R3|, +INF , PT ;  /* 0x7f8000000300780b */ /* 0x000fe40003f3d200 */
[----:B------:R-:W-:-:S11]  /*0750*/  FSETP.NEU.FTZ.AND P0, PT, |R0|, +INF , PT ;  /* 0x7f8000000000780b */ /* 0x000fd60003f1d200 */
[----:B------:R-:W-:Y:S05]  /*0760*/  @!P1 BRA !P2, `(.L_x_12) ;  /* 0x00000004002c9947 */ /* 0x000fea0005000000 */
[----:B------:R-:W-:-:S04]  /*0770*/  LOP3.LUT P2, RZ, R0, 0x7fffffff, RZ, 0xc0, !PT ;  /* 0x7fffffff00ff7812 */ /* 0x000fc8000784c0ff */
[----:B------:R-:W-:-:S13]  /*0780*/  PLOP3.LUT P1, PT, P1, P2, PT, 0x2f, 0xf2 ;  /* 0x0000000000f2781c */ /* 0x000fda0000f24577 */
[----:B------:R-:W-:Y:S05]  /*0790*/  @P1 BRA `(.L_x_13) ;  /* 0x0000000400181947 */ /* 0x000fea0003800000 */
[----:B------:R-:W-:-:S04]  /*07a0*/  LOP3.LUT P1, RZ, R3, 0x7fffffff, RZ, 0xc0, !PT ;  /* 0x7fffffff03ff7812 */ /* 0x000fc8000782c0ff */
[----:B------:R-:W-:-:S13]  /*07b0*/  PLOP3.LUT P0, PT, P0, P1, PT, 0x2f, 0xf2 ;  /* 0x0000000000f2781c */ /* 0x000fda0000702577 */
[----:B------:R-:W-:Y:S05]  /*07c0*/  @P0 BRA `(.L_x_14) ;  /* 0x0000000400000947 */ /* 0x000fea0003800000 */
[----:B------:R-:W-:Y:S02]  /*07d0*/  ISETP.GE.AND P0, PT, R20, RZ, PT ;  /* 0x000000ff1400720c */ /* 0x000fe40003f06270 */
[----:B------:R-:W-:-:S11]  /*07e0*/  ISETP.GE.AND P1, PT, R21, RZ, PT ;  /* 0x000000ff1500720c */ /* 0x000fd60003f26270 */
[----:B------:R-:W-:Y:S01]  /*07f0*/  @P0 IMAD.MOV.U32 R19, RZ, RZ, RZ ;  /* 0x000000ffff130224 */ /* 0x000fe200078e00ff */
[----:B------:R-:W-:Y:S01]  /*0800*/  @!P0 MOV R19, 0xffffffc0 ;  /* 0xffffffc000138802 */ /* 0x000fe20000000f00 */
[----:B------:R-:W-:Y:S01]  /*0810*/  @!P0 FFMA R0, R0, 1.84467440737095516160e+19, RZ ;  /* 0x5f80000000008823 */ /* 0x000fe200000000ff */
[----:B------:R-:W-:-:S03]  /*0820*/  @!P1 FFMA R3, R3, 1.84467440737095516160e+19, RZ ;  /* 0x5f80000003039823 */ /* 0x000fc600000000ff */
[----:B------:R-:W-:-:S07]  /*0830*/  @!P1 VIADD R19, R19, 0x40 ;  /* 0x0000004013139836 */ /* 0x000fce0000000000 */
.L_x_10:
[----:B------:R-:W-:Y:S01]  /*0840*/  LEA R20, R18, 0xc0800000, 0x17 ;  /* 0xc080000012147811 */ /* 0x000fe200078eb8ff */
[----:B------:R-:W-:Y:S01]  /*0850*/  VIADD R23, R23, 0xffffff81 ;  /* 0xffffff8117177836 */ /* 0x000fe20000000000 */
[----:B------:R-:W-:Y:S03]  /*0860*/  BSSY.RECONVERGENT B4, `(.L_x_15) ;  /* 0x0000035000047945 */ /* 0x000fe60003800200 */
[----:B------:R-:W-:Y:S02]  /*0870*/  IMAD.IADD R22, R3, 0x1, -R20 ;  /* 0x0000000103167824 */ /* 0x000fe400078e0a14 */
[C---:B------:R-:W-:Y:S02]  /*0880*/  IMAD R0, R23.reuse, -0x800000, R0 ;  /* 0xff80000017007824 */ /* 0x040fe400078e0200 */
[----:B------:R0:W1:Y:S01]  /*0890*/  MUFU.RCP R3, R22 ;  /* 0x0000001600037308 */ /* 0x0000620000001000 */
[----:B------:R-:W-:Y:S01]  /*08a0*/  FADD.FTZ R21, -R22, -RZ ;  /* 0x800000ff16157221 */ /* 0x000fe20000010100 */
[----:B0-----:R-:W-:-:S05]  /*08b0*/  IADD3 R22, PT, PT, R23, 0x7f, -R18 ;  /* 0x0000007f17167810 */ /* 0x001fca0007ffe812 */
[----:B------:R-:W-:Y:S02]  /*08c0*/  IMAD.IADD R19, R22, 0x1, R19 ;  /* 0x0000000116137824 */ /* 0x000fe400078e0213 */
[----:B-1----:R-:W-:-:S04]  /*08d0*/  FFMA R20, R3, R21, 1 ;  /* 0x3f80000003147423 */ /* 0x002fc80000000015 */
[----:B------:R-:W-:-:S04]  /*08e0*/  FFMA R3, R3, R20, R3 ;  /* 0x0000001403037223 */ /* 0x000fc80000000003 */
[----:B------:R-:W-:-:S04]  /*08f0*/  FFMA R20, R0, R3, RZ ;  /* 0x0000000300147223 */ /* 0x000fc800000000ff */
[----:B------:R-:W-:-:S04]  /*0900*/  FFMA R24, R21, R20, R0 ;  /* 0x0000001415187223 */ /* 0x000fc80000000000 */
[----:B------:R-:W-:-:S04]  /*0910*/  FFMA R20, R3, R24, R20 ;  /* 0x0000001803147223 */ /* 0x000fc80000000014 */
[----:B------:R-:W-:-:S04]  /*0920*/  FFMA R21, R21, R20, R0 ;  /* 0x0000001415157223 */ /* 0x000fc80000000000 */
[----:B------:R-:W-:-:S05]  /*0930*/  FFMA R0, R3, R21, R20 ;  /* 0x0000001503007223 */ /* 0x000fca0000000014 */
[----:B------:R-:W-:-:S04]  /*0940*/  SHF.R.U32.HI R18, RZ, 0x17, R0 ;  /* 0x00000017ff127819 */ /* 0x000fc80000011600 */
[----:B------:R-:W-:-:S05]  /*0950*/  LOP3.LUT R18, R18, 0xff, RZ, 0xc0, !PT ;  /* 0x000000ff12127812 */ /* 0x000fca00078ec0ff */
[----:B------:R-:W-:-:S04]  /*0960*/  IMAD.IADD R22, R18, 0x1, R19 ;  /* 0x0000000112167824 */ /* 0x000fc800078e0213 */
[----:B------:R-:W-:-:S05]  /*0970*/  VIADD R18, R22, 0xffffffff ;  /* 0xffffffff16127836 */ /* 0x000fca0000000000 */
[----:B------:R-:W-:-:S13]  /*0980*/  ISETP.GE.U32.AND P0, PT, R18, 0xfe, PT ;  /* 0x000000fe1200780c */ /* 0x000fda0003f06070 */
[----:B------:R-:W-:Y:S05]  /*0990*/  @!P0 BRA `(.L_x_16) ;  /* 0x0000000000808947 */ /* 0x000fea0003800000 */
[----:B------:R-:W-:-:S13]  /*09a0*/  ISETP.GT.AND P0, PT, R22, 0xfe, PT ;  /* 0x000000fe1600780c */ /* 0x000fda0003f04270 */
[----:B------:R-:W-:Y:S05]  /*09b0*/  @P0 BRA `(.L_x_17) ;  /* 0x00000000006c0947 */ /* 0x000fea0003800000 */
[----:B------:R-:W-:-:S13]  /*09c0*/  ISETP.GE.AND P0, PT, R22, 0x1, PT ;  /* 0x000000011600780c */ /* 0x000fda0003f06270 */
[----:B------:R-:W-:Y:S05]  /*09d0*/  @P0 BRA `(.L_x_18) ;  /* 0x0000000000740947 */ /* 0x000fea0003800000 */
[----:B------:R-:W-:Y:S02]  /*09e0*/  ISETP.GE.AND P0, PT, R22, -0x18, PT ;  /* 0xffffffe81600780c */ /* 0x000fe40003f06270 */
[----:B------:R-:W-:-:S11]  /*09f0*/  LOP3.LUT R0, R0, 0x80000000, RZ, 0xc0, !PT ;  /* 0x8000000000007812 */ /* 0x000fd600078ec0ff */
[----:B------:R-:W-:Y:S05]  /*0a00*/  @!P0 BRA `(.L_x_18) ;  /* 0x0000000000688947 */ /* 0x000fea0003800000 */
[CCC-:B------:R-:W-:Y:S01]  /*0a10*/  FFMA.RZ R18, R3.reuse, R21.reuse, R20.reuse ;  /* 0x0000001503127223 */ /* 0x1c0fe2000000c014 */
[C---:B------:R-:W-:Y:S02]  /*0a20*/  ISETP.NE.AND P2, PT, R22.reuse, RZ, PT ;  /* 0x000000ff1600720c */ /* 0x040fe40003f45270 */
[----:B------:R-:W-:Y:S02]  /*0a30*/  ISETP.NE.AND P1, PT, R22, RZ, PT ;  /* 0x000000ff1600720c */ /* 0x000fe40003f25270 */
[----:B------:R-:W-:Y:S01]  /*0a40*/  LOP3.LUT R19, R18, 0x7fffff, RZ, 0xc0, !PT ;  /* 0x007fffff12137812 */ /* 0x000fe200078ec0ff */
[CCC-:B------:R-:W-:Y:S01]  /*0a50*/  FFMA.RP R18, R3.reuse, R21.reuse, R20.reuse ;  /* 0x0000001503127223 */ /* 0x1c0fe20000008014 */
[----:B------:R-:W-:Y:S01]  /*0a60*/  FFMA.RM R3, R3, R21, R20 ;  /* 0x0000001503037223 */ /* 0x000fe20000004014 */
[----:B------:R-:W-:Y:S01]  /*0a70*/  IADD3 R20, PT, PT, R22, 0x20, RZ ;  /* 0x0000002016147810 */ /* 0x000fe20007ffe0ff */
[----:B------:R-:W-:Y:S01]  /*0a80*/  IMAD.MOV R21, RZ, RZ, -R22 ;  /* 0x000000ffff157224 */ /* 0x000fe200078e0a16 */
[----:B------:R-:W-:-:S02]  /*0a90*/  LOP3.LUT R19, R19, 0x800000, RZ, 0xfc, !PT ;  /* 0x0080000013137812 */ /* 0x000fc400078efcff */
[----:B------:R-:W-:Y:S02]  /*0aa0*/  FSETP.NEU.FTZ.AND P0, PT, R18, R3, PT ;  /* 0x000000031200720b */ /* 0x000fe40003f1d000 */
[----:B------:R-:W-:Y:S02]  /*0ab0*/  SHF.L.U32 R20, R19, R20, RZ ;  /* 0x0000001413147219 */ /* 0x000fe400000006ff */
[----:B------:R-:W-:Y:S02]  /*0ac0*/  SEL R18, R21, RZ, P2 ;  /* 0x000000ff15127207 */ /* 0x000fe40001000000 */
[----:B------:R-:W-:Y:S02]  /*0ad0*/  ISETP.NE.AND P1, PT, R20, RZ, P1 ;  /* 0x000000ff1400720c */ /* 0x000fe40000f25270 */
[----:B------:R-:W-:Y:S02]  /*0ae0*/  SHF.R.U32.HI R18, RZ, R18, R19 ;  /* 0x00000012ff127219 */ /* 0x000fe40000011613 */
[----:B------:R-:W-:-:S02]  /*0af0*/  PLOP3.LUT P0, PT, P0, P1, PT, 0xf8, 0x8f ;  /* 0x00000000008f781c */ /* 0x000fc40000703f70 */
[----:B------:R-:W-:Y:S02]  /*0b00*/  SHF.R.U32.HI R20, RZ, 0x1, R18 ;  /* 0x00000001ff147819 */ /* 0x000fe40000011612 */
[----:B------:R-:W-:-:S04]  /*0b10*/  SEL R3, RZ, 0x1, !P0 ;  /* 0x00000001ff037807 */ /* 0x000fc80004000000 */
[----:B------:R-:W-:-:S04]  /*0b20*/  LOP3.LUT R3, R3, 0x1, R20, 0xf8, !PT ;  /* 0x0000000103037812 */ /* 0x000fc800078ef814 */
[----:B------:R-:W-:-:S05]  /*0b30*/  LOP3.LUT R3, R3, R18, RZ, 0xc0, !PT ;  /* 0x0000001203037212 */ /* 0x000fca00078ec0ff */
[----:B------:R-:W-:-:S05]  /*0b40*/  IMAD.IADD R3, R20, 0x1, R3 ;  /* 0x0000000114037824 */ /* 0x000fca00078e0203 */
[----:B------:R-:W-:Y:S01]  /*0b50*/  LOP3.LUT R0, R3, R0, RZ, 0xfc, !PT ;  /* 0x0000000003007212 */ /* 0x000fe200078efcff */
[----:B------:R-:W-:Y:S06]  /*0b60*/  BRA `(.L_x_18) ;  /* 0x0000000000107947 */ /* 0x000fec0003800000 */
.L_x_17:
[----:B------:R-:W-:-:S04]  /*0b70*/  LOP3.LUT R0, R0, 0x80000000, RZ, 0xc0, !PT ;  /* 0x8000000000007812 */ /* 0x000fc800078ec0ff */
[----:B------:R-:W-:Y:S01]  /*0b80*/  LOP3.LUT R0, R0, 0x7f800000, RZ, 0xfc, !PT ;  /* 0x7f80000000007812 */ /* 0x000fe200078efcff */
[----:B------:R-:W-:Y:S06]  /*0b90*/  BRA `(.L_x_18) ;  /* 0x0000000000047947 */ /* 0x000fec0003800000 */
.L_x_16:
[----:B------:R-:W-:-:S07]  /*0ba0*/  IMAD R0, R19, 0x800000, R0 ;  /* 0x0080000013007824 */ /* 0x000fce00078e0200 */
.L_x_18:
[----:B------:R-:W-:Y:S05]  /*0bb0*/  BSYNC.RECONVERGENT B4 ;  /* 0x0000000000047941 */ /* 0x000fea0003800200 */
.L_x_15:
[----:B------:R-:W-:Y:S05]  /*0bc0*/  BRA `(.L_x_19) ;  /* 0x0000000000207947 */ /* 0x000fea0003800000 */
.L_x_14:
[----:B------:R-:W-:-:S04]  /*0bd0*/  LOP3.LUT R0, R3, 0x80000000, R0, 0x48, !PT ;  /* 0x8000000003007812 */ /* 0x000fc800078e4800 */
[----:B------:R-:W-:Y:S01]  /*0be0*/  LOP3.LUT R0, R0, 0x7f800000, RZ, 0xfc, !PT ;  /* 0x7f80000000007812 */ /* 0x000fe200078efcff */
[----:B------:R-:W-:Y:S06]  /*0bf0*/  BRA `(.L_x_19) ;  /* 0x0000000000147947 */ /* 0x000fec0003800000 */
.L_x_13:
[----:B------:R-:W-:Y:S01]  /*0c00*/  LOP3.LUT R0, R3, 0x80000000, R0, 0x48, !PT ;  /* 0x8000000003007812 */ /* 0x000fe200078e4800 */
[----:B------:R-:W-:Y:S06]  /*0c10*/  BRA `(.L_x_19) ;  /* 0x00000000000c7947 */ /* 0x000fec0003800000 */
.L_x_12:
[----:B------:R-:W0:Y:S01]  /*0c20*/  MUFU.RSQ R0, -QNAN ;  /* 0xffc0000000007908 */ /* 0x000e220000001400 */
[----:B------:R-:W-:Y:S05]  /*0c30*/  BRA `(.L_x_19) ;  /* 0x0000000000047947 */ /* 0x000fea0003800000 */
.L_x_11:
[----:B------:R-:W-:-:S07]  /*0c40*/  FADD.FTZ R0, R0, R3 ;  /* 0x0000000300007221 */ /* 0x000fce0000010000 */
.L_x_19:
[----:B------:R-:W-:Y:S05]  /*0c50*/  BSYNC.RECONVERGENT B3 ;  /* 0x0000000000037941 */ /* 0x000fea0003800200 */
.L_x_9:
[----:B------:R-:W-:Y:S02]  /*0c60*/  IMAD.MOV.U32 R18, RZ, RZ, R16 ;  /* 0x000000ffff127224 */ /* 0x000fe400078e0010 */
[----:B------:R-:W-:-:S04]  /*0c70*/  IMAD.MOV.U32 R19, RZ, RZ, 0x0 ;  /* 0x00000000ff137424 */ /* 0x000fc800078e00ff */
[----:B0-----:R-:W-:Y:S05]  /*0c80*/  RET.REL.NODEC R18 `(rgb2hsv_) ;  /* 0xfffffff012dc7950 */ /* 0x001fea0003c3ffff */
.L_x_20:
[----:B------:R-:W-:-:S00]  /*0c90*/  BRA `(.L_x_20) ;  /* 0xfffffffc00fc7947 */ /* 0x000fc0000383ffff */
[----:B------:R-:W-:-:S00]  /*0ca0*/  NOP ;  /* 0x0000000000007918 */ /* 0x000fc00000000000 */
        /* <DEDUP_REMOVED lines=13> */
.L_x_42:


//--------------------- .text.rgb2hsv             --------------------------
	.section	.text.rgb2hsv,"ax",@progbits
	.align	128
        .global         rgb2hsv
        .type           rgb2hsv,@function
        .size           rgb2hsv,(.L_x_43 - rgb2hsv)
        .other          rgb2hsv,@"STO_CUDA_ENTRY STV_DEFAULT"
rgb2hsv:
.text.rgb2hsv:
[----:B------:R-:W-:Y:S01]  /*0000*/  LDC R1, c[0x0][0x37c] ;  /* 0x0000df00ff017b82 */ /* 0x000fe20000000800 */
[----:B------:R-:W0:Y:S01]  /*0010*/  S2R R13, SR_CTAID.Y ;  /* 0x00000000000d7919 */ /* 0x000e220000002600 */
[----:B------:R-:W0:Y:S01]  /*0020*/  LDCU UR6, c[0x0][0x364] ;  /* 0x00006c80ff0677ac */ /* 0x000e220008000800 */
[----:B------:R-:W0:Y:S01]  /*0030*/  S2R R12, SR_TID.Y ;  /* 0x00000000000c7919 */ /* 0x000e220000002200 */
[----:B------:R-:W1:Y:S01]  /*0040*/  LDCU UR4, c[0x0][0x390] ;  /* 0x00007200ff0477ac */ /* 0x000e620008000800 */
[----:B------:R-:W2:Y:S01]  /*0050*/  LDCU UR5, c[0x0][0x360] ;  /* 0x00006c00ff0577ac */ /* 0x000ea20008000800 */
[----:B0-----:R-:W-:-:S05]  /*0060*/  IMAD R13, R13, UR6, R12 ;  /* 0x000000060d0d7c24 */ /* 0x001fca000f8e020c */
[----:B-1----:R-:W-:-:S13]  /*0070*/  ISETP.GE.AND P0, PT, R13, UR4, PT ;  /* 0x000000040d007c0c */ /* 0x002fda000bf06270 */
[----:B--2---:R-:W-:Y:S05]  /*0080*/  @P0 EXIT ;  /* 0x000000000000094d */ /* 0x004fea0003800000 */
[----:B------:R-:W0:Y:S01]  /*0090*/  S2R R17, SR_TID.X ;  /* 0x0000000000117919 */ /* 0x000e220000002100 */
[----:B------:R-:W1:Y:S01]  /*00a0*/  S2UR UR4, SR_CTAID.X ;  /* 0x00000000000479c3 */ /* 0x000e620000002500 */
[----:B------:R-:W2:Y:S01]  /*00b0*/  LDCU UR7, c[0x0][0x370] ;  /* 0x00006e00ff0777ac */ /* 0x000ea20008000800 */
[----:B------:R-:W-:Y:S01]  /*00c0*/  MOV R0, 0x400 ;  /* 0x0000040000007802 */ /* 0x000fe20000000f00 */
[----:B------:R-:W3:Y:S01]  /*00d0*/  S2R R5, SR_CgaCtaId ;  /* 0x0000000000057919 */ /* 0x000ee20000008800 */
[----:B------:R-:W4:Y:S03]  /*00e0*/  LDCU UR8, c[0x0][0x374] ;  /* 0x00006e80ff0877ac */ /* 0x000f260008000800 */
[----:B------:R-:W-:Y:S01]  /*00f0*/  VIADD R2, R0, 0x900 ;  /* 0x0000090000027836 */ /* 0x000fe20000000000 */
[----:B------:R-:W0:Y:S01]  /*0100*/  LDCU.64 UR10, c[0x0][0x358] ;  /* 0x00006b00ff0a77ac */ /* 0x000e220008000a00 */
[----:B------:R-:W0:Y:S01]  /*0110*/  LDCU UR9, c[0x0][0x394] ;  /* 0x00007280ff0977ac */ /* 0x000e220008000800 */
[----:B----4-:R-:W-:-:S02]  /*0120*/  UIMAD UR6, UR6, UR8, URZ ;  /* 0x00000008060672a4 */ /* 0x010fc4000f8e02ff */
[----:B-1----:R-:W-:Y:S02]  /*0130*/  UIMAD UR4, UR5, UR4, URZ ;  /* 0x00000004050472a4 */ /* 0x002fe4000f8e02ff */
[----:B--2---:R-:W-:Y:S01]  /*0140*/  UIMAD UR5, UR5, UR7, URZ ;  /* 0x00000007050572a4 */ /* 0x004fe2000f8e02ff */
[----:B0-----:R-:W-:-:S03]  /*0150*/  IMAD R14, R12, 0x18, R17 ;  /* 0x000000180c0e7824 */ /* 0x001fc600078e0211 */
[----:B------:R-:W-:Y:S01]  /*0160*/  VIADD R20, R17, UR4 ;  /* 0x0000000411147c36 */ /* 0x000fe20008000000 */
[C---:B---3--:R-:W-:Y:S01]  /*0170*/  LEA R3, R5.reuse, R0, 0x18 ;  /* 0x0000000005037211 */ /* 0x048fe200078ec0ff */
[----:B------:R-:W-:Y:S01]  /*0180*/  IMAD R15, R12, 0x8, R14 ;  /* 0x000000080c0f7824 */ /* 0x000fe200078e020e */
[----:B------:R-:W-:-:S03]  /*0190*/  LEA R2, R5, R2, 0x18 ;  /* 0x0000000205027211 */ /* 0x000fc600078ec0ff */
[--C-:B------:R-:W-:Y:S02]  /*01a0*/  IMAD R12, R12, 0x180, R3.reuse ;  /* 0x000001800c0c7824 */ /* 0x100fe400078e0203 */
[C---:B------:R-:W-:Y:S02]  /*01b0*/  IMAD R16, R14.reuse, 0x10, R3 ;  /* 0x000000100e107824 */ /* 0x040fe400078e0203 */
[--C-:B------:R-:W-:Y:S02]  /*01c0*/  IMAD R15, R15, 0x3, R2.reuse ;  /* 0x000000030f0f7824 */ /* 0x100fe400078e0202 */
[----:B------:R-:W-:Y:S02]  /*01d0*/  IMAD R14, R14, 0x4, R2 ;  /* 0x000000040e0e7824 */ /* 0x000fe400078e0202 */
[----:B------:R-:W-:-:S07]  /*01e0*/  IMAD R12, R17, 0xc, R12 ;  /* 0x0000000c110c7824 */ /* 0x000fce00078e020c */
.L_x_29:
[----:B0-----:R-:W0:Y:S02]  /*01f0*/  LDCU UR7, c[0x0][0x394] ;  /* 0x00007280ff0777ac */ /* 0x001e240008000800 */
[----:B0-----:R-:W-:-:S13]  /*0200*/  ISETP.GE.U32.AND P0, PT, R20, UR7, PT ;  /* 0x0000000714007c0c */ /* 0x001fda000bf06070 */
[----:B------:R-:W-:Y:S05]  /*0210*/  @P0 BRA `(.L_x_21) ;  /* 0x0000000400680947 */ /* 0x000fea0003800000 */
[----:B------:R-:W0:Y:S01]  /*0220*/  LDC.64 R8, c[0x0][0x380] ;  /* 0x0000e000ff087b82 */ /* 0x000e220000000a00 */
[----:B------:R-:W-:-:S07]  /*0230*/  IMAD.U32 R10, RZ, RZ, UR4 ;  /* 0x00000004ff0a7e24 */ /* 0x000fce000f8e00ff */
.L_x_28:
[----:B------:R-:W-:Y:S01]  /*0240*/  IMAD R0, R13, UR9, R10 ;  /* 0x000000090d007c24 */ /* 0x000fe2000f8e020a */
[----:B------:R-:W-:-:S03]  /*0250*/  ISETP.GT.U32.AND P0, PT, R17, 0x17, PT ;  /* 0x000000171100780c */ /* 0x000fc60003f04070 */
[----:B------:R-:W-:-:S05]  /*0260*/  IMAD R0, R0, 0x3, RZ ;  /* 0x0000000300007824 */ /* 0x000fca00078e02ff */
[----:B------:R-:W-:-:S04]  /*0270*/  SHF.R.S32.HI R3, RZ, 0x1f, R0 ;  /* 0x0000001fff037819 */ /* 0x000fc80000011400 */
[----:B------:R-:W-:-:S04]  /*0280*/  LEA.HI R0, R3, R0, RZ, 0x2 ;  /* 0x0000000003007211 */ /* 0x000fc800078f10ff */
[----:B------:R-:W-:Y:S01]  /*0290*/  LEA.HI.SX32 R11, R0, R17, 0x1e ;  /* 0x00000011000b7211 */ /* 0x000fe200078ff2ff */
[----:B------:R-:W-:Y:S06]  /*02a0*/  @P0 BRA `(.L_x_22) ;  /* 0x00000000002c0947 */ /* 0x000fec0003800000 */
[----:B0-----:R-:W-:-:S06]  /*02b0*/  IMAD.WIDE R2, R11, 0x4, R8 ;  /* 0x000000040b027825 */ /* 0x001fcc00078e0208 */
[----:B------:R-:W2:Y:S02]  /*02c0*/  LDG.E R2, desc[UR10][R2.64] ;  /* 0x0000000a02027981 */ /* 0x000ea4000c1e1900 */
[C---:B--2---:R-:W-:Y:S02]  /*02d0*/  PRMT R4, R2.reuse, 0x7770, RZ ;  /* 0x0000777002047816 */ /* 0x044fe400000000ff */
[C---:B------:R-:W-:Y:S02]  /*02e0*/  PRMT R5, R2.reuse, 0x7771, RZ ;  /* 0x0000777102057816 */ /* 0x040fe400000000ff */
[C---:B------:R-:W-:Y:S02]  /*02f0*/  PRMT R6, R2.reuse, 0x7772, RZ ;  /* 0x0000777202067816 */ /* 0x040fe400000000ff */
[----:B------:R-:W-:Y:S02]  /*0300*/  PRMT R7, R2, 0x7773, RZ ;  /* 0x0000777302077816 */ /* 0x000fe400000000ff */
[----:B------:R-:W-:-:S02]  /*0310*/  I2FP.F32.U32 R4, R4 ;  /* 0x0000000400047245 */ /* 0x000fc40000201000 */
[----:B------:R-:W-:Y:S02]  /*0320*/  I2FP.F32.U32 R5, R5 ;  /* 0x0000000500057245 */ /* 0x000fe40000201000 */
[----:B------:R-:W-:Y:S02]  /*0330*/  I2FP.F32.U32 R6, R6 ;  /* 0x0000000600067245 */ /* 0x000fe40000201000 */
[----:B------:R-:W-:-:S05]  /*0340*/  I2FP.F32.U32 R7, R7 ;  /* 0x0000000700077245 */ /* 0x000fca0000201000 */
[----:B------:R1:W-:Y:S02]  /*0350*/  STS.128 [R16], R4 ;  /* 0x0000000410007388 */ /* 0x0003e40000000c00 */
.L_x_22:
[----:B------:R-:W-:Y:S05]  /*0360*/  WARPSYNC.ALL ;  /* 0x0000000000007948 */ /* 0x000fea0003800000 */
[----:B------:R-:W-:Y:S01]  /*0370*/  BAR.SYNC.DEFER_BLOCKING 0x0 ;  /* 0x0000000000007b1d */ /* 0x000fe20000010000 */
[----:B------:R-:W-:-:S05]  /*0380*/  IMAD.MOV.U32 R18, RZ, RZ, RZ ;  /* 0x000000ffff127224 */ /* 0x000fca00078e00ff */
[----:B------:R-:W-:Y:S01]  /*0390*/  BSSY.RECONVERGENT B0, `(.L_x_23) ;  /* 0x0000018000007945 */ /* 0x000fe20003800200 */
[----:B------:R-:W-:Y:S04]  /*03a0*/  LDS R19, [R12] ;  /* 0x000000000c137984 */ /* 0x000fe80000000800 */
[----:B-1----:R-:W-:Y:S04]  /*03b0*/  LDS R7, [R12+0x4] ;  /* 0x000004000c077984 */ /* 0x002fe80000000800 */
[----:B------:R-:W1:Y:S02]  /*03c0*/  LDS R6, [R12+0x8] ;  /* 0x000008000c067984 */ /* 0x000e640000000800 */
[----:B-1----:R-:W-:-:S02]  /*03d0*/  FMNMX3 R5, R7, R6, R19, !PT ;  /* 0x0000000607057276 */ /* 0x002fc40007800013 */
[----:B------:R-:W-:Y:S02]  /*03e0*/  FMNMX3 R4, R7, R6, R19, PT ;  /* 0x0000000607047276 */ /* 0x000fe40003800013 */
[----:B------:R-:W-:-:S03]  /*03f0*/  FSETP.NEU.AND P0, PT, R5, RZ, PT ;  /* 0x000000ff0500720b */ /* 0x000fc60003f0d000 */
[----:B------:R-:W-:-:S10]  /*0400*/  FADD R4, R5, -R4 ;  /* 0x8000000405047221 */ /* 0x000fd40000000000 */
[----:B------:R-:W-:Y:S05]  /*0410*/  @!P0 BRA `(.L_x_24) ;  /* 0x00000000003c8947 */ /* 0x000fea0003800000 */
[----:B------:R-:W1:Y:S01]  /*0420*/  MUFU.RCP R2, R5 ;  /* 0x0000000500027308 */ /* 0x000e620000001000 */
[----:B------:R-:W-:Y:S01]  /*0430*/  FMUL R0, R4, 255 ;  /* 0x437f000004007820 */ /* 0x000fe20000400000 */
[----:B------:R-:W-:Y:S06]  /*0440*/  BSSY.RECONVERGENT B1, `(.L_x_24) ;  /* 0x000000c000017945 */ /* 0x000fec0003800200 */
[----:B------:R-:W2:Y:S01]  /*0450*/  FCHK P0, R0, R5 ;  /* 0x0000000500007302 */ /* 0x000ea20000000000 */
[----:B-1----:R-:W-:-:S04]  /*0460*/  FFMA R3, -R5, R2, 1 ;  /* 0x3f80000005037423 */ /* 0x002fc80000000102 */
[----:B------:R-:W-:-:S04]  /*0470*/  FFMA R3, R2, R3, R2 ;  /* 0x0000000302037223 */ /* 0x000fc80000000002 */
[----:B------:R-:W-:-:S04]  /*0480*/  FFMA R2, R0, R3, RZ ;  /* 0x0000000300027223 */ /* 0x000fc800000000ff */
[----:B------:R-:W-:-:S04]  /*0490*/  FFMA R18, -R5, R2, R0 ;  /* 0x0000000205127223 */ /* 0x000fc80000000100 */
[----:B------:R-:W-:Y:S01]  /*04a0*/  FFMA R18, R3, R18, R2 ;  /* 0x0000001203127223 */ /* 0x000fe20000000002 */
[----:B--2---:R-:W-:Y:S06]  /*04b0*/  @!P0 BRA `(.L_x_25) ;  /* 0x0000000000108947 */ /* 0x004fec0003800000 */
[----:B------:R-:W-:Y:S01]  /*04c0*/  IMAD.MOV.U32 R3, RZ, RZ, R5 ;  /* 0x000000ffff037224 */ /* 0x000fe200078e0005 */
[----:B------:R-:W-:-:S07]  /*04d0*/  MOV R22, 0x4f0 ;  /* 0x000004f000167802 */ /* 0x000fce0000000f00 */
[----:B0-----:R-:W-:Y:S05]  /*04e0*/  CALL.REL.NOINC `($__internal_1_$__cuda_sm3x_div_rn_noftz_f32_slowpath) ;  /* 0x0000000000c87944 */ /* 0x001fea0003c00000 */
[----:B------:R-:W-:-:S07]  /*04f0*/  IMAD.MOV.U32 R18, RZ, RZ, R0 ;  /* 0x000000ffff127224 */ /* 0x000fce00078e0000 */
.L_x_25:
[----:B------:R-:W-:Y:S05]  /*0500*/  BSYNC.RECONVERGENT B1 ;  /* 0x0000000000017941 */ /* 0x000fea0003800200 */
.L_x_24:
[----:B------:R-:W-:Y:S05]  /*0510*/  BSYNC.RECONVERGENT B0 ;  /* 0x0000000000007941 */ /* 0x000fea0003800200 */
.L_x_23:
[----:B------:R-:W1:Y:S01]  /*0520*/  MUFU.RCP R3, R4 ;  /* 0x0000000400037308 */ /* 0x000e620000001000 */
[----:B------:R-:W-:Y:S01]  /*0530*/  UMOV UR7, 0x42700000 ;  /* 0x4270000000077882 */ /* 0x000fe20000000000 */
[----:B------:R-:W-:Y:S01]  /*0540*/  BSSY.RECONVERGENT B0, `(.L_x_26) ;  /* 0x000000d000007945 */ /* 0x000fe20003800200 */
[----:B------:R-:W-:-:S05]  /*0550*/  IMAD.U32 R21, RZ, RZ, UR7 ;  /* 0x00000007ff157e24 */ /* 0x000fca000f8e00ff */
[----:B------:R-:W2:Y:S01]  /*0560*/  FCHK P0, R21, R4 ;  /* 0x0000000415007302 */ /* 0x000ea20000000000 */
[----:B-1----:R-:W-:-:S04]  /*0570*/  FFMA R0, -R4, R3, 1 ;  /* 0x3f80000004007423 */ /* 0x002fc80000000103 */
        /* <DEDUP_REMOVED lines=8> */
[----:B0-----:R-:W-:Y:S05]  /*0600*/  CALL.REL.NOINC `($__internal_1_$__cuda_sm3x_div_rn_noftz_f32_slowpath) ;  /* 0x0000000000807944 */ /* 0x001fea0003c00000 */
.L_x_27:
[----:B------:R-:W-:Y:S05]  /*0610*/  BSYNC.RECONVERGENT B0 ;  /* 0x0000000000007941 */ /* 0x000fea0003800200 */
.L_x_26:
[----:B------:R-:W-:Y:S01]  /*0620*/  FSETP.NEU.AND P0, PT, R5, R7, PT ;  /* 0x000000070500720b */ /* 0x000fe20003f0d000 */
[--C-:B------:R-:W-:Y:S01]  /*0630*/  FADD R7, R7, -R6.reuse ;  /* 0x8000000607077221 */ /* 0x100fe20000000000 */
[----:B------:R-:W-:Y:S01]  /*0640*/  FSETP.NEU.AND P1, PT, R5, R6, PT ;  /* 0x000000060500720b */ /* 0x000fe20003f2d000 */
[C-C-:B------:R-:W-:Y:S01]  /*0650*/  FADD R3, -R19.reuse, R6.reuse ;  /* 0x0000000613037221 */ /* 0x140fe20000000100 */
[----:B------:R-:W-:Y:S01]  /*0660*/  FADD R19, R19, -R6 ;  /* 0x8000000613137221 */ /* 0x000fe20000000000 */
[----:B------:R-:W-:Y:S01]  /*0670*/  FMUL R7, R7, R0 ;  /* 0x0000000007077220 */ /* 0x000fe20000400000 */
[----:B------:R-:W1:Y:S01]  /*0680*/  F2I.U32.TRUNC.NTZ R18, R18 ;  /* 0x0000001200127305 */ /* 0x000e62000020f000 */
[----:B------:R-:W-:-:S06]  /*0690*/  VIADD R10, R10, UR5 ;  /* 0x000000050a0a7c36 */ /* 0x000fcc0008000000 */
[-C--:B------:R-:W-:Y:S01]  /*06a0*/  @!P0 FFMA R7, R3, R0.reuse, 120 ;  /* 0x42f0000003078423 */ /* 0x080fe20000000000 */
[----:B------:R2:W3:Y:S01]  /*06b0*/  F2I.U32.TRUNC.NTZ R4, R5 ;  /* 0x0000000500047305 */ /* 0x0004e2000020f000 */
[----:B------:R-:W-:-:S05]  /*06c0*/  @!P1 FFMA R7, R19, R0, 240 ;  /* 0x4370000013079423 */ /* 0x000fca0000000000 */
[----:B------:R-:W-:Y:S01]  /*06d0*/  FSETP.GEU.AND P0, PT, R7, RZ, PT ;  /* 0x000000ff0700720b */ /* 0x000fe20003f0e000 */
[----:B-1----:R-:W-:Y:S01]  /*06e0*/  STS.U8 [R15+0x1], R18 ;  /* 0x000001120f007388 */ /* 0x002fe20000000000 */
[----:B--2---:R-:W-:-:S03]  /*06f0*/  IMAD.IADD R5, R10, 0x1, R17 ;  /* 0x000000010a057824 */ /* 0x004fc600078e0211 */
[----:B---3--:R-:W-:Y:S08]  /*0700*/  STS.U8 [R15+0x2], R4 ;  /* 0x000002040f007388 */ /* 0x008ff00000000000 */
[----:B------:R-:W-:Y:S01]  /*0710*/  @!P0 FADD R7, R7, 360 ;  /* 0x43b4000007078421 */ /* 0x000fe20000000000 */
[----:B------:R-:W-:-:S03]  /*0720*/  ISETP.GT.U32.AND P0, PT, R17, 0x17, PT ;  /* 0x000000171100780c */ /* 0x000fc60003f04070 */
[----:B------:R-:W1:Y:S10]  /*0730*/  F2I.U32.TRUNC.NTZ R0, R7 ;  /* 0x0000000700007305 */ /* 0x000e74000020f000 */
[----:B------:R-:W2:Y:S01]  /*0740*/  @!P0 LDC.64 R2, c[0x0][0x388] ;  /* 0x0000e200ff028b82 */ /* 0x000ea20000000a00 */
[----:B-1----:R-:W-:Y:S07]  /*0750*/  STS.U8 [R15], R0 ;  /* 0x000000000f007388 */ /* 0x002fee0000000000 */
[----:B------:R-:W-:Y:S01]  /*0760*/  BAR.SYNC.DEFER_BLOCKING 0x0 ;  /* 0x0000000000007b1d */ /* 0x000fe20000010000 */
[----:B--2---:R-:W-:-:S05]  /*0770*/  @!P0 IMAD.WIDE R2, R11, 0x4, R2 ;  /* 0x000000040b028825 */ /* 0x004fca00078e0202 */
[----:B------:R-:W1:Y:S04]  /*0780*/  @!P0 LDS R19, [R14] ;  /* 0x000000000e138984 */ /* 0x000e680000000800 */
[----:B-1----:R1:W-:Y:S01]  /*0790*/  @!P0 STG.E desc[UR10][R2.64], R19 ;  /* 0x0000001302008986 */ /* 0x0023e2000c10190a */
[----:B------:R-:W-:-:S13]  /*07a0*/  ISETP.GE.U32.AND P0, PT, R5, UR9, PT ;  /* 0x0000000905007c0c */ /* 0x000fda000bf06070 */
[----:B-1----:R-:W-:Y:S05]  /*07b0*/  @!P0 BRA `(.L_x_28) ;  /* 0xfffffff800a08947 */ /* 0x002fea000383ffff */
.L_x_21:
[----:B------:R-:W1:Y:S01]  /*07c0*/  LDCU UR7, c[0x0][0x390] ;  /* 0x00007200ff0777ac */ /* 0x000e620008000800 */
[----:B------:R-:W-:-:S05]  /*07d0*/  VIADD R13, R13, UR6 ;  /* 0x000000060d0d7c36 */ /* 0x000fca0008000000 */
[----:B-1----:R-:W-:-:S13]  /*07e0*/  ISETP.GE.AND P0, PT, R13, UR7, PT ;  /* 0x000000070d007c0c */ /* 0x002fda000bf06270 */
[----:B------:R-:W-:Y:S05]  /*07f0*/  @!P0 BRA `(.L_x_29) ;  /* 0xfffffff8007c8947 */ /* 0x000fea000383ffff */
[----:B------:R-:W-:Y:S05]  /*0800*/  EXIT ;  /* 0x000000000000794d */ /* 0x000fea0003800000 */
        .weak           $__internal_1_$__cuda_sm3x_div_rn_noftz_f32_slowpath
        .type           $__internal_1_$__cuda_sm3x_div_rn_noftz_f32_slowpath,@function
        .size           $__internal_1_$__cuda_sm3x_div_rn_noftz_f32_slowpath,(.L_x_43 - $__internal_1_$__cuda_sm3x_div_rn_noftz_f32_slowpath)
$__internal_1_$__cuda_sm3x_div_rn_noftz_f32_slowpath:
        /* <DEDUP_REMOVED lines=29> */
[----:B------:R-:W-:Y:S02]  /*09e0*/  @P0 IMAD.MOV.U32 R2, RZ, RZ, RZ ;  /* 0x000000ffff020224 */ /* 0x000fe400078e00ff */
[----:B------:R-:W-:Y:S01]  /*09f0*/  @!P0 FFMA R0, R0, 1.84467440737095516160e+19, RZ ;  /* 0x5f80000000008823 */ /* 0x000fe200000000ff */
[----:B------:R-:W-:Y:S02]  /*0a00*/  @!P0 IMAD.MOV.U32 R2, RZ, RZ, -0x40 ;  /* 0xffffffc0ff028424 */ /* 0x000fe400078e00ff */
[----:B------:R-:W-:Y:S02]  /*0a10*/  @!P1 FFMA R3, R3, 1.84467440737095516160e+19, RZ ;  /* 0x5f80000003039823 */ /* 0x000fe400000000ff */
[----:B------:R-:W-:-:S07]  /*0a20*/  @!P1 VIADD R2, R2, 0x40 ;  /* 0x0000004002029836 */ /* 0x000fce0000000000 */
.L_x_31:
        /* <DEDUP_REMOVED lines=29> */
[-CC-:B------:R-:W-:Y:S01]  /*0c00*/  FFMA.RZ R2, R3, R23.reuse, R26.reuse ;  /* 0x0000001703027223 */ /* 0x180fe2000000c01a */
[C---:B------:R-:W-:Y:S02]  /*0c10*/  ISETP.NE.AND P2, PT, R21.reuse, RZ, PT ;  /* 0x000000ff1500720c */ /* 0x040fe40003f45270 */
[----:B------:R-:W-:Y:S02]  /*0c20*/  ISETP.NE.AND P1, PT, R21, RZ, PT ;  /* 0x000000ff1500720c */ /* 0x000fe40003f25270 */
[----:B------:R-:W-:Y:S01]  /*0c30*/  LOP3.LUT R24, R2, 0x7fffff, RZ, 0xc0, !PT ;  /* 0x007fffff02187812 */ /* 0x000fe200078ec0ff */
[CCC-:B------:R-:W-:Y:S01]  /*0c40*/  FFMA.RP R2, R3.reuse, R23.reuse, R26.reuse ;  /* 0x0000001703027223 */ /* 0x1c0fe2000000801a */
[----:B------:R-:W-:Y:S01]  /*0c50*/  FFMA.RM R3, R3, R23, R26 ;  /* 0x0000001703037223 */ /* 0x000fe2000000401a */
[----:B------:R-:W-:Y:S01]  /*0c60*/  VIADD R23, R21, 0x20 ;  /* 0x0000002015177836 */ /* 0x000fe20000000000 */
[----:B------:R-:W-:Y:S01]  /*0c70*/  LOP3.LUT R24, R24, 0x800000, RZ, 0xfc, !PT ;  /* 0x0080000018187812 */ /* 0x000fe200078efcff */
[----:B------:R-:W-:-:S02]  /*0c80*/  IMAD.MOV R21, RZ, RZ, -R21 ;  /* 0x000000ffff157224 */ /* 0x000fc400078e0a15 */
        /* <DEDUP_REMOVED lines=13> */
.L_x_38:
[----:B------:R-:W-:-:S04]  /*0d60*/  LOP3.LUT R0, R0, 0x80000000, RZ, 0xc0, !PT ;  /* 0x8000000000007812 */ /* 0x000fc800078ec0ff */
[----:B------:R-:W-:Y:S01]  /*0d70*/  LOP3.LUT R0, R0, 0x7f800000, RZ, 0xfc, !PT ;  /* 0x7f80000000007812 */ /* 0x000fe200078efcff */
[----:B------:R-:W-:Y:S06]  /*0d80*/  BRA `(.L_x_39) ;  /* 0x0000000000047947 */ /* 0x000fec0003800000 */
.L_x_37:
[----:B------:R-:W-:-:S07]  /*0d90*/  IMAD R0, R25, 0x800000, R0 ;  /* 0x0080000019007824 */ /* 0x000fce00078e0200 */
.L_x_39:
[----:B------:R-:W-:Y:S05]  /*0da0*/  BSYNC.RECONVERGENT B3 ;  /* 0x0000000000037941 */ /* 0x000fea0003800200 */
.L_x_36:
[----:B------:R-:W-:Y:S05]  /*0db0*/  BRA `(.L_x_40) ;  /* 0x0000000000207947 */ /* 0x000fea0003800000 */
.L_x_35:
[----:B------:R-:W-:-:S04]  /*0dc0*/  LOP3.LUT R0, R3, 0x80000000, R0, 0x48, !PT ;  /* 0x8000000003007812 */ /* 0x000fc800078e4800 */
[----:B------:R-:W-:Y:S01]  /*0dd0*/  LOP3.LUT R0, R0, 0x7f800000, RZ, 0xfc, !PT ;  /* 0x7f80000000007812 */ /* 0x000fe200078efcff */
[----:B------:R-:W-:Y:S06]  /*0de0*/  BRA `(.L_x_40) ;  /* 0x0000000000147947 */ /* 0x000fec0003800000 */
.L_x_34:
[----:B------:R-:W-:Y:S01]  /*0df0*/  LOP3.LUT R0, R3, 0x80000000, R0, 0x48, !PT ;  /* 0x8000000003007812 */ /* 0x000fe200078e4800 */
[----:B------:R-:W-:Y:S06]  /*0e00*/  BRA `(.L_x_40) ;  /* 0x00000000000c7947 */ /* 0x000fec0003800000 */
.L_x_33:
[----:B------:R-:W0:Y:S01]  /*0e10*/  MUFU.RSQ R0, -QNAN ;  /* 0xffc0000000007908 */ /* 0x000e220000001400 */
[----:B------:R-:W-:Y:S05]  /*0e20*/  BRA `(.L_x_40) ;  /* 0x0000000000047947 */ /* 0x000fea0003800000 */
.L_x_32:
[----:B------:R-:W-:-:S07]  /*0e30*/  FADD.FTZ R0, R0, R3 ;  /* 0x0000000300007221 */ /* 0x000fce0000010000 */
.L_x_40:
[----:B------:R-:W-:Y:S05]  /*0e40*/  BSYNC.RECONVERGENT B2 ;  /* 0x0000000000027941 */ /* 0x000fea0003800200 */
.L_x_30:
[----:B------:R-:W-:Y:S02]  /*0e50*/  IMAD.MOV.U32 R2, RZ, RZ, R22 ;  /* 0x000000ffff027224 */ /* 0x000fe400078e0016 */
[----:B------:R-:W-:-:S04]  /*0e60*/  IMAD.MOV.U32 R3, RZ, RZ, 0x0 ;  /* 0x00000000ff037424 */ /* 0x000fc800078e00ff */
[----:B0-----:R-:W-:Y:S05]  /*0e70*/  RET.REL.NODEC R2 `(rgb2hsv) ;  /* 0xfffffff002607950 */ /* 0x001fea0003c3ffff */
.L_x_41:
        /* <DEDUP_REMOVED lines=16> */
.L_x_43:


//--------------------- .nv.shared.reserved.0     --------------------------
	.section	.nv.shared.reserved.0,"aw",@nobits
	.weak		__nv_reservedSMEM_offset_0_alias
	.size		__nv_reservedSMEM_offset_0_alias, 0, 64
	.other		__nv_reservedSMEM_offset_0_alias,@"STO_CUDA_RESERVED_SHARED STV_DEFAULT"
__nv_reservedSMEM_offset_0_alias:
	.zero		0
	.zero		64


//--------------------- .nv.shared.rgb2hsv        --------------------------
	.section	.nv.shared.rgb2hsv,"aw",@nobits
	.sectionflags	@""
	.align	4
.nv.shared.rgb2hsv:
	.zero		3904


//--------------------- .nv.constant0.rgb2hsv_    --------------------------
	.section	.nv.constant0.rgb2hsv_,"a",@progbits
	.sectionflags	@""
	.align	4
.nv.constant0.rgb2hsv_:
	.zero		920


//--------------------- .nv.constant0.rgb2hsv     --------------------------
	.section	.nv.constant0.rgb2hsv,"a",@progbits
	.sectionflags	@""
	.align	4
.nv.constant0.rgb2hsv:
	.zero		920


//--------------------- SYMBOLS --------------------------

	.type		.nv.reservedSmem.offset0,@object
	.size		.nv.reservedSmem.offset0,0x4
	.type		.nv.reservedSmem.cap,@object
	.size		.nv.reservedSmem.cap,0x4
